	.headerflags	@"EF_CUDA_TEXMODE_UNIFIED EF_CUDA_64BIT_ADDRESS EF_CUDA_ACCELERATORS EF_CUDA_SM90 EF_CUDA_VIRTUAL_SM(EF_CUDA_SM90)"
	.elftype	@"ET_EXEC"


//--------------------- .nv.info                  --------------------------
	.section	.nv.info,"",@"SHT_CUDA_INFO"
	.align	4


	//----- nvinfo : EIATTR_REGCOUNT
	.align		4
        /*0000*/ 	.byte	0x04, 0x2f
        /*0002*/ 	.short	(.L_1 - .L_0)
	.align		4
.L_0:
        /*0004*/ 	.word	index@(triton_poi_fused_convolution_5)
        /*0008*/ 	.word	0x00000020


	//----- nvinfo : EIATTR_MIN_STACK_SIZE
	.align		4
.L_1:
        /*000c*/ 	.byte	0x04, 0x12
        /*000e*/ 	.short	(.L_3 - .L_2)
	.align		4
.L_2:
        /*0010*/ 	.word	index@(triton_poi_fused_convolution_5)
        /*0014*/ 	.word	0x00000000


	//----- nvinfo : EIATTR_FRAME_SIZE
	.align		4
.L_3:
        /*0018*/ 	.byte	0x04, 0x11
        /*001a*/ 	.short	(.L_5 - .L_4)
	.align		4
.L_4:
        /*001c*/ 	.word	index@(triton_poi_fused_convolution_5)
        /*0020*/ 	.word	0x00000000


	//----- nvinfo : EIATTR_MIN_STACK_SIZE
	.align		4
.L_5:
        /*0024*/ 	.byte	0x04, 0x12
        /*0026*/ 	.short	(.L_7 - .L_6)
	.align		4
.L_6:
        /*0028*/ 	.word	index@(triton_poi_fused_convolution_5)
        /*002c*/ 	.word	0x00000000
.L_7:


//--------------------- .nv.info.triton_poi_fused_convolution_5 --------------------------
	.section	.nv.info.triton_poi_fused_convolution_5,"",@"SHT_CUDA_INFO"
	.sectionflags	@""
	.align	4


	//----- nvinfo : EIATTR_CUDA_API_VERSION
	.align		4
        /*0000*/ 	.byte	0x04, 0x37
        /*0002*/ 	.short	(.L_9 - .L_8)
.L_8:
        /*0004*/ 	.word	0x0000007c


	//----- nvinfo : EIATTR_KPARAM_INFO
	.align		4
.L_9:
        /*0008*/ 	.byte	0x04, 0x17
        /*000a*/ 	.short	(.L_11 - .L_10)
.L_10:
        /*000c*/ 	.word	0x00000000
        /*0010*/ 	.short	0x0004
        /*0012*/ 	.short	0x001c
        /*0014*/ 	.byte	0x00, 0xf0, 0x11, 0x00


	//----- nvinfo : EIATTR_KPARAM_INFO
	.align		4
.L_11:
        /*0018*/ 	.byte	0x04, 0x17
        /*001a*/ 	.short	(.L_13 - .L_12)
.L_12:
        /*001c*/ 	.word	0x00000000
        /*0020*/ 	.short	0x0003
        /*0022*/ 	.short	0x0018
        /*0024*/ 	.byte	0x00, 0xf0, 0x11, 0x00


	//----- nvinfo : EIATTR_KPARAM_INFO
	.align		4
.L_13:
        /*0028*/ 	.byte	0x04, 0x17
        /*002a*/ 	.short	(.L_15 - .L_14)
.L_14:
        /*002c*/ 	.word	0x00000000
        /*0030*/ 	.short	0x0002
        /*0032*/ 	.short	0x0010
        /*0034*/ 	.byte	0x00, 0xf4, 0x21, 0x00


	//----- nvinfo : EIATTR_KPARAM_INFO
	.align		4
.L_15:
        /*0038*/ 	.byte	0x04, 0x17
        /*003a*/ 	.short	(.L_17 - .L_16)
.L_16:
        /*003c*/ 	.word	0x00000000
        /*0040*/ 	.short	0x0001
        /*0042*/ 	.short	0x0008
        /*0044*/ 	.byte	0x00, 0xf4, 0x21, 0x00


	//----- nvinfo : EIATTR_KPARAM_INFO
	.align		4
.L_17:
        /*0048*/ 	.byte	0x04, 0x17
        /*004a*/ 	.short	(.L_19 - .L_18)
.L_18:
        /*004c*/ 	.word	0x00000000
        /*0050*/ 	.short	0x0000
        /*0052*/ 	.short	0x0000
        /*0054*/ 	.byte	0x00, 0xf4, 0x21, 0x00


	//----- nvinfo : EIATTR_SPARSE_MMA_MASK
	.align		4
.L_19:
        /*0058*/ 	.byte	0x03, 0x50
        /*005a*/ 	.short	0x0000


	//----- nvinfo : EIATTR_MAXREG_COUNT
	.align		4
        /*005c*/ 	.byte	0x03, 0x1b
        /*005e*/ 	.short	0x00ff


	//----- nvinfo : EIATTR_EXIT_INSTR_OFFSETS
	.align		4
        /*0060*/ 	.byte	0x04, 0x1c
        /*0062*/ 	.short	(.L_21 - .L_20)


	//   ....[0]....
.L_20:
        /*0064*/ 	.word	0x00000ac0


	//   ....[1]....
        /*0068*/ 	.word	0x00000b10


	//----- nvinfo : EIATTR_REQNTID
	.align		4
.L_21:
        /*006c*/ 	.byte	0x04, 0x10
        /*006e*/ 	.short	(.L_23 - .L_22)
.L_22:
        /*0070*/ 	.word	0x00000100
        /*0074*/ 	.word	0x00000001
        /*0078*/ 	.word	0x00000001


	//----- nvinfo : EIATTR_CBANK_PARAM_SIZE
	.align		4
.L_23:
        /*007c*/ 	.byte	0x03, 0x19
        /*007e*/ 	.short	0x0020


	//----- nvinfo : EIATTR_PARAM_CBANK
	.align		4
        /*0080*/ 	.byte	0x04, 0x0a
        /*0082*/ 	.short	(.L_25 - .L_24)
	.align		4
.L_24:
        /*0084*/ 	.word	index@(.nv.constant0.triton_poi_fused_convolution_5)
        /*0088*/ 	.short	0x0210
        /*008a*/ 	.short	0x0020


	//----- nvinfo : EIATTR_SW_WAR
	.align		4
.L_25:
        /*008c*/ 	.byte	0x04, 0x36
        /*008e*/ 	.short	(.L_27 - .L_26)
.L_26:
        /*0090*/ 	.word	0x00000008
.L_27:


//--------------------- .nv.callgraph             --------------------------
	.section	.nv.callgraph,"",@"SHT_CUDA_CALLGRAPH"
	.align	4
	.sectionentsize	8
	.align		4
        /*0000*/ 	.word	0x00000000
	.align		4
        /*0004*/ 	.word	0xffffffff
	.align		4
        /*0008*/ 	.word	0x00000000
	.align		4
        /*000c*/ 	.word	0xfffffffe
	.align		4
        /*0010*/ 	.word	0x00000000
	.align		4
        /*0014*/ 	.word	0xfffffffd
	.align		4
        /*0018*/ 	.word	0x00000000
	.align		4
        /*001c*/ 	.word	0xfffffffc


//--------------------- .text.triton_poi_fused_convolution_5 --------------------------
	.section	.text.triton_poi_fused_convolution_5,"ax",@progbits
	.sectionflags	@"SHF_BARRIERS=1"
	.align	128
        .global         triton_poi_fused_convolution_5
        .type           triton_poi_fused_convolution_5,@function
        .size           triton_poi_fused_convolution_5,(.L_x_1 - triton_poi_fused_convolution_5)
        .other          triton_poi_fused_convolution_5,@"STO_CUDA_ENTRY STV_DEFAULT"
triton_poi_fused_convolution_5:
.text.triton_poi_fused_convolution_5:
[----:B------:R-:W0:Y:S01]  /*0000*/  LDC R1, c[0x0][0x28] ;  /* 0x00000a00ff017b82 */ /* 0x000e220000000800 */
[----:B------:R-:W1:Y:S07]  /*0010*/  S2R R23, SR_TID.X ;  /* 0x0000000000177919 */ /* 0x000e6e0000002100 */
[----:B------:R-:W2:Y:S01]  /*0020*/  LDC.64 R14, c[0x0][0x218] ;  /* 0x00008600ff0e7b82 */ /* 0x000ea20000000a00 */
[----:B------:R-:W-:Y:S01]  /*0030*/  IMAD.MOV.U32 R29, RZ, RZ, RZ ;  /* 0x000000ffff1d7224 */ /* 0x000fe200078e00ff */
[----:B------:R-:W-:Y:S01]  /*0040*/  CS2R R6, SRZ ;  /* 0x0000000000067805 */ /* 0x000fe2000001ff00 */
[----:B------:R-:W3:Y:S01]  /*0050*/  S2R R0, SR_CTAID.Y ;  /* 0x0000000000007919 */ /* 0x000ee20000002600 */
[----:B------:R-:W-:Y:S01]  /*0060*/  ULDC.64 UR6, c[0x0][0x208] ;  /* 0x0000820000067ab9 */ /* 0x000fe20000000a00 */
[----:B------:R-:W4:Y:S03]  /*0070*/  S2R R3, SR_CTAID.X ;  /* 0x0000000000037919 */ /* 0x000f260000002500 */
[----:B------:R-:W5:Y:S01]  /*0080*/  LDC.64 R20, c[0x0][0x210] ;  /* 0x00008400ff147b82 */ /* 0x000f620000000a00 */
[----:B-1----:R-:W-:Y:S01]  /*0090*/  SHF.R.U32.HI R16, RZ, 0x4, R23 ;  /* 0x00000004ff107819 */ /* 0x002fe20000011617 */
[----:B---3--:R-:W-:Y:S01]  /*00a0*/  IMAD.SHL.U32 R19, R0, 0x40, RZ ;  /* 0x0000004000137824 */ /* 0x008fe200078e00ff */
[----:B------:R-:W-:Y:S01]  /*00b0*/  SHF.R.S32.HI R17, RZ, 0x19, R0 ;  /* 0x00000019ff117819 */ /* 0x000fe20000011400 */
[----:B------:R-:W-:Y:S01]  /*00c0*/  IMAD.SHL.U32 R0, R23, 0x4, RZ ;  /* 0x0000000417007824 */ /* 0x000fe200078e00ff */
[----:B------:R-:W-:Y:S01]  /*00d0*/  SGXT.U32 R16, R16, 0x4 ;  /* 0x000000041010781a */ /* 0x000fe20000000000 */
[----:B----4-:R-:W-:Y:S01]  /*00e0*/  IMAD.SHL.U32 R3, R3, 0x40, RZ ;  /* 0x0000004003037824 */ /* 0x010fe200078e00ff */
[----:B------:R-:W-:-:S02]  /*00f0*/  SGXT R17, R17, 0x1 ;  /* 0x000000011111781a */ /* 0x000fc40000000200 */
[----:B------:R-:W-:Y:S02]  /*0100*/  LOP3.LUT R2, R19, R16, RZ, 0xfc, !PT ;  /* 0x0000001013027212 */ /* 0x000fe400078efcff */
[----:B------:R-:W-:Y:S02]  /*0110*/  LOP3.LUT R11, R3, 0x3c, R0, 0xf8, !PT ;  /* 0x0000003c030b7812 */ /* 0x000fe400078ef800 */
[----:B------:R-:W-:Y:S02]  /*0120*/  LEA.HI R4, R17, R2, RZ, 0x5 ;  /* 0x0000000211047211 */ /* 0x000fe400078f28ff */
[----:B------:R-:W-:Y:S01]  /*0130*/  ISETP.GE.AND P0, PT, R11, 0x240, PT ;  /* 0x000002400b00780c */ /* 0x000fe20003f06270 */
[----:B------:R-:W-:Y:S01]  /*0140*/  IMAD R27, R2, 0x240, R11 ;  /* 0x00000240021b7824 */ /* 0x000fe200078e020b */
[----:B------:R-:W-:Y:S02]  /*0150*/  LOP3.LUT R5, R4, 0xffffffe0, RZ, 0xc0, !PT ;  /* 0xffffffe004057812 */ /* 0x000fe400078ec0ff */
[C---:B------:R-:W-:Y:S01]  /*0160*/  ISETP.LT.AND P1, PT, R2.reuse, 0x80, !P0 ;  /* 0x000000800200780c */ /* 0x040fe20004721270 */
[----:B-----5:R-:W-:Y:S01]  /*0170*/  IMAD.WIDE R26, R27, 0x4, R20 ;  /* 0x000000041b1a7825 */ /* 0x020fe200078e0214 */
[----:B------:R-:W-:-:S03]  /*0180*/  ISETP.GE.AND P2, PT, R2, 0x80, PT ;  /* 0x000000800200780c */ /* 0x000fc60003f46270 */
[----:B------:R-:W-:Y:S01]  /*0190*/  IMAD.IADD R9, R2, 0x1, -R5 ;  /* 0x0000000102097824 */ /* 0x000fe200078e0a05 */
[----:B------:R-:W-:-:S03]  /*01a0*/  CS2R R4, SRZ ;  /* 0x0000000000047805 */ /* 0x000fc6000001ff00 */
[----:B--2---:R-:W-:-:S04]  /*01b0*/  IMAD.WIDE R8, R9, 0x4, R14 ;  /* 0x0000000409087825 */ /* 0x004fc800078e020e */
[----:B------:R-:W2:Y:S04]  /*01c0*/  @P1 LDG.E.EL.128 R4, desc[UR6][R26.64] ;  /* 0x000000061a041981 */ /* 0x000ea8000c2e1d00 */
[----:B------:R1:W2:Y:S01]  /*01d0*/  @!P2 LDG.E.EL R29, desc[UR6][R8.64] ;  /* 0x00000006081da981 */ /* 0x0002a2000c2e1900 */
[----:B------:R-:W-:Y:S01]  /*01e0*/  LOP3.LUT R10, R19, 0x10, R16, 0xfe, !PT ;  /* 0x00000010130a7812 */ /* 0x000fe200078efe10 */
[----:B------:R-:W3:Y:S01]  /*01f0*/  S2UR UR5, SR_CgaCtaId ;  /* 0x00000000000579c3 */ /* 0x000ee20000008800 */
[----:B------:R-:W-:Y:S02]  /*0200*/  CS2R R24, SRZ ;  /* 0x0000000000187805 */ /* 0x000fe4000001ff00 */
[----:B------:R-:W-:Y:S02]  /*0210*/  LOP3.LUT R0, R19, 0x3c, R0, 0xf8, !PT ;  /* 0x0000003c13007812 */ /* 0x000fe400078ef800 */
[----:B------:R-:W-:-:S02]  /*0220*/  LEA.HI R2, R17, R10, RZ, 0x5 ;  /* 0x0000000a11027211 */ /* 0x000fc400078f28ff */
[----:B------:R-:W-:Y:S02]  /*0230*/  ISETP.GE.AND P1, PT, R10, 0x80, PT ;  /* 0x000000800a00780c */ /* 0x000fe40003f26270 */
[----:B------:R-:W-:Y:S02]  /*0240*/  LOP3.LUT R13, R2, 0xffffffe0, RZ, 0xc0, !PT ;  /* 0xffffffe0020d7812 */ /* 0x000fe400078ec0ff */
[----:B-1----:R-:W-:Y:S02]  /*0250*/  LOP3.LUT R9, R19, 0x20, R16, 0xfe, !PT ;  /* 0x0000002013097812 */ /* 0x002fe400078efe10 */
[----:B------:R-:W-:Y:S01]  /*0260*/  LOP3.LUT R8, R19, 0x30, R16, 0xfe, !PT ;  /* 0x0000003013087812 */ /* 0x000fe200078efe10 */
[----:B------:R-:W-:Y:S01]  /*0270*/  IMAD.IADD R13, R10, 0x1, -R13 ;  /* 0x000000010a0d7824 */ /* 0x000fe200078e0a0d */
[----:B------:R-:W-:-:S03]  /*0280*/  LEA.HI R2, R17, R9, RZ, 0x5 ;  /* 0x0000000911027211 */ /* 0x000fc600078f28ff */
[----:B------:R-:W-:Y:S01]  /*0290*/  IMAD.WIDE R12, R13, 0x4, R14 ;  /* 0x000000040d0c7825 */ /* 0x000fe200078e020e */
[----:B------:R-:W-:Y:S02]  /*02a0*/  LEA.HI R17, R17, R8, RZ, 0x5 ;  /* 0x0000000811117211 */ /* 0x000fe400078f28ff */
[----:B------:R-:W-:Y:S02]  /*02b0*/  LOP3.LUT R2, R2, 0xffffffe0, RZ, 0xc0, !PT ;  /* 0xffffffe002027812 */ /* 0x000fe400078ec0ff */
[----:B------:R1:W4:Y:S01]  /*02c0*/  @!P1 LDG.E.EL R24, desc[UR6][R12.64] ;  /* 0x000000060c189981 */ /* 0x000322000c2e1900 */
[----:B------:R-:W-:Y:S01]  /*02d0*/  ISETP.GE.AND P1, PT, R9, 0x80, PT ;  /* 0x000000800900780c */ /* 0x000fe20003f26270 */
[----:B------:R-:W-:Y:S01]  /*02e0*/  UMOV UR4, 0x400 ;  /* 0x0000040000047882 */ /* 0x000fe20000000000 */
[----:B------:R-:W-:Y:S01]  /*02f0*/  LOP3.LUT R19, R17, 0xffffffe0, RZ, 0xc0, !PT ;  /* 0xffffffe011137812 */ /* 0x000fe200078ec0ff */
[----:B------:R-:W-:Y:S01]  /*0300*/  IMAD.IADD R17, R9, 0x1, -R2 ;  /* 0x0000000109117824 */ /* 0x000fe200078e0a02 */
[----:B------:R-:W-:Y:S01]  /*0310*/  SHF.R.U32.HI R18, RZ, 0x4, R23 ;  /* 0x00000004ff127819 */ /* 0x000fe20000011617 */
[----:B------:R-:W-:Y:S01]  /*0320*/  IMAD.SHL.U32 R2, R23, 0x100, RZ ;  /* 0x0000010017027824 */ /* 0x000fe200078e00ff */
[----:B---3--:R-:W-:Y:S01]  /*0330*/  UPRMT UR4, UR5, 0x654, UR4 ;  /* 0x0000065405047896 */ /* 0x008fe20008000004 */
[----:B------:R-:W-:Y:S01]  /*0340*/  IMAD.IADD R19, R8, 0x1, -R19 ;  /* 0x0000000108137824 */ /* 0x000fe200078e0a13 */
[----:B------:R-:W-:Y:S01]  /*0350*/  SGXT.U32 R18, R18, 0x4 ;  /* 0x000000041212781a */ /* 0x000fe20000000000 */
[----:B-1----:R-:W-:Y:S01]  /*0360*/  IMAD.WIDE R12, R17, 0x4, R14 ;  /* 0x00000004110c7825 */ /* 0x002fe200078e020e */
[----:B------:R-:W-:-:S03]  /*0370*/  LOP3.LUT R17, R2, 0xf00, RZ, 0xc0, !PT ;  /* 0x00000f0002117812 */ /* 0x000fc600078ec0ff */
[----:B------:R-:W-:Y:S01]  /*0380*/  IMAD.WIDE R14, R19, 0x4, R14 ;  /* 0x00000004130e7825 */ /* 0x000fe200078e020e */
[----:B------:R1:W3:Y:S01]  /*0390*/  @!P1 LDG.E.EL R25, desc[UR6][R12.64] ;  /* 0x000000060c199981 */ /* 0x0002e2000c2e1900 */
[----:B------:R-:W-:Y:S02]  /*03a0*/  ISETP.GE.AND P1, PT, R8, 0x80, PT ;  /* 0x000000800800780c */ /* 0x000fe40003f26270 */
[C---:B------:R-:W-:Y:S02]  /*03b0*/  LOP3.LUT R2, R17.reuse, R18, RZ, 0xfc, !PT ;  /* 0x0000001211027212 */ /* 0x040fe400078efcff */
[C---:B------:R-:W-:Y:S02]  /*03c0*/  LEA.HI R19, R17.reuse, UR4, RZ, 0x1e ;  /* 0x0000000411137c11 */ /* 0x040fe4000f8ff0ff */
[C---:B------:R-:W-:Y:S02]  /*03d0*/  LOP3.LUT R18, R17.reuse, 0x40, RZ, 0xfc, !PT ;  /* 0x0000004011127812 */ /* 0x040fe400078efcff */
[C---:B------:R-:W-:Y:S01]  /*03e0*/  LOP3.LUT R26, R17.reuse, 0x80, RZ, 0xfc, !PT ;  /* 0x00000080111a7812 */ /* 0x040fe200078efcff */
[----:B------:R-:W-:Y:S01]  /*03f0*/  IMAD R22, R2, 0x4, R19 ;  /* 0x0000000402167824 */ /* 0x000fe200078e0213 */
[----:B------:R-:W-:Y:S01]  /*0400*/  LOP3.LUT R28, R17, 0xc0, RZ, 0xfc, !PT ;  /* 0x000000c0111c7812 */ /* 0x000fe200078efcff */
[----:B------:R-:W-:Y:S01]  /*0410*/  IMAD.MOV.U32 R19, RZ, RZ, RZ ;  /* 0x000000ffff137224 */ /* 0x000fe200078e00ff */
[----:B------:R-:W-:-:S02]  /*0420*/  LEA.HI R17, R18, UR4, RZ, 0x1e ;  /* 0x0000000412117c11 */ /* 0x000fc4000f8ff0ff */
[----:B------:R-:W-:Y:S02]  /*0430*/  LEA.HI R27, R26, UR4, RZ, 0x1e ;  /* 0x000000041a1b7c11 */ /* 0x000fe4000f8ff0ff */
[----:B------:R-:W-:Y:S01]  /*0440*/  LEA.HI R28, R28, UR4, RZ, 0x1e ;  /* 0x000000041c1c7c11 */ /* 0x000fe2000f8ff0ff */
[----:B------:R5:W3:Y:S01]  /*0450*/  @!P1 LDG.E.EL R19, desc[UR6][R14.64] ;  /* 0x000000060e139981 */ /* 0x000ae2000c2e1900 */
[----:B------:R-:W-:Y:S01]  /*0460*/  ISETP.LT.AND P1, PT, R10, 0x80, !P0 ;  /* 0x000000800a00780c */ /* 0x000fe20004721270 */
[C---:B------:R-:W-:Y:S01]  /*0470*/  IMAD R18, R2.reuse, 0x4, R17 ;  /* 0x0000000402127824 */ /* 0x040fe200078e0211 */
[----:B------:R-:W-:Y:S01]  /*0480*/  ISETP.LT.AND P2, PT, R9, 0x80, !P0 ;  /* 0x000000800900780c */ /* 0x000fe20004741270 */
[C---:B------:R-:W-:Y:S02]  /*0490*/  IMAD R17, R2.reuse, 0x4, R27 ;  /* 0x0000000402117824 */ /* 0x040fe400078e021b */
[----:B------:R-:W-:Y:S02]  /*04a0*/  IMAD R2, R2, 0x4, R28 ;  /* 0x0000000402027824 */ /* 0x000fe400078e021c */
[----:B-1----:R-:W-:-:S02]  /*04b0*/  IMAD R13, R10, 0x240, R11 ;  /* 0x000002400a0d7824 */ /* 0x002fc400078e020b */
[--C-:B------:R-:W-:Y:S02]  /*04c0*/  IMAD R27, R9, 0x240, R11.reuse ;  /* 0x00000240091b7824 */ /* 0x100fe400078e020b */
[C---:B------:R-:W-:Y:S01]  /*04d0*/  IMAD R11, R8.reuse, 0x240, R11 ;  /* 0x00000240080b7824 */ /* 0x040fe200078e020b */
[----:B------:R-:W-:Y:S01]  /*04e0*/  ISETP.LT.AND P0, PT, R8, 0x80, !P0 ;  /* 0x000000800800780c */ /* 0x000fe20004701270 */
[----:B-----5:R-:W-:Y:S01]  /*04f0*/  IMAD.WIDE R14, R13, 0x4, R20 ;  /* 0x000000040d0e7825 */ /* 0x020fe200078e0214 */
[----:B------:R-:W-:-:S03]  /*0500*/  CS2R R8, SRZ ;  /* 0x0000000000087805 */ /* 0x000fc6000001ff00 */
[C---:B--2---:R-:W-:Y:S01]  /*0510*/  FADD R26, R29.reuse, R4 ;  /* 0x000000041d1a7221 */ /* 0x044fe20000000000 */
[C---:B------:R-:W-:Y:S01]  /*0520*/  FADD R28, R29.reuse, R5 ;  /* 0x000000051d1c7221 */ /* 0x040fe20000000000 */
[C---:B------:R-:W-:Y:S01]  /*0530*/  FADD R12, R29.reuse, R6 ;  /* 0x000000061d0c7221 */ /* 0x040fe20000000000 */
[----:B------:R-:W-:Y:S01]  /*0540*/  FADD R29, R29, R7 ;  /* 0x000000071d1d7221 */ /* 0x000fe20000000000 */
[----:B------:R-:W-:Y:S02]  /*0550*/  CS2R R4, SRZ ;  /* 0x0000000000047805 */ /* 0x000fe4000001ff00 */
[----:B------:R-:W-:Y:S01]  /*0560*/  CS2R R6, SRZ ;  /* 0x0000000000067805 */ /* 0x000fe2000001ff00 */
[----:B------:R1:W-:Y:S04]  /*0570*/  STS [R22], R26 ;  /* 0x0000001a16007388 */ /* 0x0003e80000000800 */
[----:B------:R-:W-:Y:S04]  /*0580*/  STS [R18+0x100], R28 ;  /* 0x0001001c12007388 */ /* 0x000fe80000000800 */
[----:B------:R2:W4:Y:S01]  /*0590*/  @P1 LDG.E.EL.128 R4, desc[UR6][R14.64] ;  /* 0x000000060e041981 */ /* 0x000522000c2e1d00 */
[----:B-1----:R-:W-:-:S04]  /*05a0*/  IMAD.WIDE R26, R27, 0x4, R20 ;  /* 0x000000041b1a7825 */ /* 0x002fc800078e0214 */
[----:B------:R-:W-:Y:S01]  /*05b0*/  IMAD.WIDE R20, R11, 0x4, R20 ;  /* 0x000000040b147825 */ /* 0x000fe200078e0214 */
[----:B------:R-:W-:Y:S01]  /*05c0*/  CS2R R10, SRZ ;  /* 0x00000000000a7805 */ /* 0x000fe2000001ff00 */
[----:B------:R1:W-:Y:S01]  /*05d0*/  STS [R17+0x200], R12 ;  /* 0x0002000c11007388 */ /* 0x0003e20000000800 */
[----:B--2---:R-:W-:-:S04]  /*05e0*/  CS2R R14, SRZ ;  /* 0x00000000000e7805 */ /* 0x004fc8000001ff00 */
[----:B------:R-:W3:Y:S01]  /*05f0*/  @P2 LDG.E.EL.128 R8, desc[UR6][R26.64] ;  /* 0x000000061a082981 */ /* 0x000ee2000c2e1d00 */
[----:B-1----:R-:W-:-:S06]  /*0600*/  CS2R R12, SRZ ;  /* 0x00000000000c7805 */ /* 0x002fcc000001ff00 */
[----:B------:R1:W2:Y:S04]  /*0610*/  @P0 LDG.E.EL.128 R12, desc[UR6][R20.64] ;  /* 0x00000006140c0981 */ /* 0x0002a8000c2e1d00 */
[----:B------:R-:W-:Y:S01]  /*0620*/  STS [R2+0x300], R29 ;  /* 0x0003001d02007388 */ /* 0x000fe20000000800 */
[----:B-1----:R-:W-:-:S05]  /*0630*/  IMAD.SHL.U32 R20, R23, 0x4, RZ ;  /* 0x0000000417147824 */ /* 0x002fca00078e00ff */
[----:B------:R-:W-:Y:S02]  /*0640*/  LOP3.LUT R20, R20, 0x3fc, RZ, 0xc0, !PT ;  /* 0x000003fc14147812 */ /* 0x000fe400078ec0ff */
[----:B------:R-:W-:-:S05]  /*0650*/  LOP3.LUT R23, R23, 0xf0, RZ, 0xc0, !PT ;  /* 0x000000f017177812 */ /* 0x000fca00078ec0ff */
[----:B------:R-:W-:Y:S01]  /*0660*/  VIADD R23, R23, UR4 ;  /* 0x0000000417177c36 */ /* 0x000fe20008000000 */
[----:B------:R-:W-:Y:S01]  /*0670*/  ISETP.GE.AND P0, PT, R0, 0x80, PT ;  /* 0x000000800000780c */ /* 0x000fe20003f06270 */
[C---:B----4-:R-:W-:Y:S01]  /*0680*/  FADD R4, R24.reuse, R4 ;  /* 0x0000000418047221 */ /* 0x050fe20000000000 */
[C---:B------:R-:W-:Y:S01]  /*0690*/  FADD R5, R24.reuse, R5 ;  /* 0x0000000518057221 */ /* 0x040fe20000000000 */
[C---:B------:R-:W-:Y:S01]  /*06a0*/  FADD R6, R24.reuse, R6 ;  /* 0x0000000618067221 */ /* 0x040fe20000000000 */
[----:B------:R-:W-:Y:S02]  /*06b0*/  FADD R7, R24, R7 ;  /* 0x0000000718077221 */ /* 0x000fe40000000000 */
[----:B------:R-:W-:Y:S04]  /*06c0*/  STS [R22+0x40], R4 ;  /* 0x0000400416007388 */ /* 0x000fe80000000800 */
[----:B------:R2:W-:Y:S01]  /*06d0*/  STS [R18+0x140], R5 ;  /* 0x0001400512007388 */ /* 0x0005e20000000800 */
[C---:B---3--:R-:W-:Y:S01]  /*06e0*/  FADD R27, R25.reuse, R8 ;  /* 0x00000008191b7221 */ /* 0x048fe20000000000 */
[C---:B------:R-:W-:Y:S01]  /*06f0*/  FADD R9, R25.reuse, R9 ;  /* 0x0000000919097221 */ /* 0x040fe20000000000 */
[C---:B------:R-:W-:Y:S01]  /*0700*/  FADD R10, R25.reuse, R10 ;  /* 0x0000000a190a7221 */ /* 0x040fe20000000000 */
[----:B------:R1:W-:Y:S01]  /*0710*/  STS [R17+0x240], R6 ;  /* 0x0002400611007388 */ /* 0x0003e20000000800 */
[----:B------:R-:W-:-:S03]  /*0720*/  FADD R11, R25, R11 ;  /* 0x0000000b190b7221 */ /* 0x000fc60000000000 */
[----:B------:R3:W-:Y:S01]  /*0730*/  STS [R2+0x340], R7 ;  /* 0x0003400702007388 */ /* 0x0007e20000000800 */
[----:B--2---:R-:W-:-:S03]  /*0740*/  FADD R5, R19, R12 ;  /* 0x0000000c13057221 */ /* 0x004fc60000000000 */
[----:B------:R-:W-:Y:S01]  /*0750*/  STS [R22+0x80], R27 ;  /* 0x0000801b16007388 */ /* 0x000fe20000000800 */
[C---:B------:R-:W-:Y:S01]  /*0760*/  FADD R13, R19.reuse, R13 ;  /* 0x0000000d130d7221 */ /* 0x040fe20000000000 */
[C---:B------:R-:W-:Y:S01]  /*0770*/  FADD R24, R19.reuse, R14 ;  /* 0x0000000e13187221 */ /* 0x040fe20000000000 */
[----:B------:R-:W-:Y:S01]  /*0780*/  FADD R29, R19, R15 ;  /* 0x0000000f131d7221 */ /* 0x000fe20000000000 */
[----:B------:R2:W-:Y:S04]  /*0790*/  STS [R18+0x180], R9 ;  /* 0x0001800912007388 */ /* 0x0005e80000000800 */
[----:B------:R-:W-:Y:S04]  /*07a0*/  STS [R17+0x280], R10 ;  /* 0x0002800a11007388 */ /* 0x000fe80000000800 */
[----:B------:R-:W-:Y:S04]  /*07b0*/  STS [R2+0x380], R11 ;  /* 0x0003800b02007388 */ /* 0x000fe80000000800 */
[----:B------:R-:W-:Y:S04]  /*07c0*/  STS [R22+0xc0], R5 ;  /* 0x0000c00516007388 */ /* 0x000fe80000000800 */
[----:B------:R4:W-:Y:S04]  /*07d0*/  STS [R18+0x1c0], R13 ;  /* 0x0001c00d12007388 */ /* 0x0009e80000000800 */
[----:B------:R5:W-:Y:S01]  /*07e0*/  STS [R17+0x2c0], R24 ;  /* 0x0002c01811007388 */ /* 0x000be20000000800 */
[----:B------:R-:W-:-:S03]  /*07f0*/  LOP3.LUT R4, R20, 0x400, RZ, 0xfc, !PT ;  /* 0x0000040014047812 */ /* 0x000fc600078efcff */
[----:B------:R2:W-:Y:S01]  /*0800*/  STS [R2+0x3c0], R29 ;  /* 0x0003c01d02007388 */ /* 0x0005e20000000800 */
[----:B-1----:R-:W-:Y:S02]  /*0810*/  LOP3.LUT R6, R20, 0x800, RZ, 0xfc, !PT ;  /* 0x0000080014067812 */ /* 0x002fe400078efcff */
[----:B------:R-:W-:Y:S02]  /*0820*/  SHF.R.U32.HI R4, RZ, 0x2, R4 ;  /* 0x00000002ff047819 */ /* 0x000fe40000011604 */
[----:B------:R-:W-:Y:S02]  /*0830*/  SHF.R.U32.HI R6, RZ, 0x2, R6 ;  /* 0x00000002ff067819 */ /* 0x000fe40000011606 */
[----:B------:R-:W-:Y:S02]  /*0840*/  LOP3.LUT R4, R4, 0x1f0, RZ, 0xc0, !PT ;  /* 0x000001f004047812 */ /* 0x000fe400078ec0ff */
[----:B------:R-:W-:-:S03]  /*0850*/  LOP3.LUT R6, R6, 0x2f0, RZ, 0xc0, !PT ;  /* 0x000002f006067812 */ /* 0x000fc600078ec0ff */
[----:B---3--:R-:W-:Y:S02]  /*0860*/  VIADD R7, R4, UR4 ;  /* 0x0000000404077c36 */ /* 0x008fe40008000000 */
[----:B--2---:R-:W-:Y:S02]  /*0870*/  VIADD R9, R6, UR4 ;  /* 0x0000000406097c36 */ /* 0x004fe40008000000 */
[C---:B------:R-:W-:Y:S02]  /*0880*/  IMAD R4, R20.reuse, 0x4, R23 ;  /* 0x0000000414047824 */ /* 0x040fe400078e0217 */
[C---:B------:R-:W-:Y:S01]  /*0890*/  IMAD R8, R20.reuse, 0x4, R7 ;  /* 0x0000000414087824 */ /* 0x040fe200078e0207 */
[----:B------:R-:W-:Y:S01]  /*08a0*/  BAR.SYNC.DEFER_BLOCKING 0x0 ;  /* 0x0000000000007b1d */ /* 0x000fe20000010000 */
[----:B------:R-:W-:Y:S01]  /*08b0*/  IMAD R12, R20, 0x4, R9 ;  /* 0x00000004140c7824 */ /* 0x000fe200078e0209 */
[----:B------:R-:W-:-:S04]  /*08c0*/  SHF.R.S32.HI R19, RZ, 0x1f, R0 ;  /* 0x0000001fff137819 */ /* 0x000fc80000011400 */
[----:B------:R-:W-:Y:S02]  /*08d0*/  LEA.HI R21, R19, R0, RZ, 0x5 ;  /* 0x0000000013157211 */ /* 0x000fe400078f28ff */
[----:B----4-:R-:W1:Y:S01]  /*08e0*/  LDC.64 R18, c[0x0][0x220] ;  /* 0x00008800ff127b82 */ /* 0x010e620000000a00 */
[----:B------:R-:W2:Y:S04]  /*08f0*/  LDS.128 R4, [R4] ;  /* 0x0000000004047984 */ /* 0x000ea80000000c00 */
[----:B------:R-:W3:Y:S04]  /*0900*/  LDS.128 R8, [R8+0x1000] ;  /* 0x0010000008087984 */ /* 0x000ee80000000c00 */
[----:B------:R-:W4:Y:S01]  /*0910*/  LDS.128 R12, [R12+0x2000] ;  /* 0x002000000c0c7984 */ /* 0x000f220000000c00 */
[----:B-----5:R-:W-:-:S05]  /*0920*/  LOP3.LUT R17, R21, 0xffffffe0, RZ, 0xc0, !PT ;  /* 0xffffffe015117812 */ /* 0x020fca00078ec0ff */
[----:B------:R-:W-:Y:S01]  /*0930*/  IMAD.IADD R25, R0, 0x1, -R17 ;  /* 0x0000000100197824 */ /* 0x000fe200078e0a11 */
[----:B------:R-:W-:Y:S02]  /*0940*/  SHF.R.S32.HI R0, RZ, 0x5, R21 ;  /* 0x00000005ff007819 */ /* 0x000fe40000011415 */
[----:B------:R-:W-:Y:S02]  /*0950*/  LOP3.LUT R17, R3, R16, RZ, 0xfc, !PT ;  /* 0x0000001003117212 */ /* 0x000fe400078efcff */
[----:B------:R-:W-:Y:S02]  /*0960*/  LOP3.LUT R21, R3, 0x10, R16, 0xfe, !PT ;  /* 0x0000001003157812 */ /* 0x000fe400078efe10 */
[----:B------:R-:W-:Y:S01]  /*0970*/  LOP3.LUT R23, R3, 0x20, R16, 0xfe, !PT ;  /* 0x0000002003177812 */ /* 0x000fe200078efe10 */
[----:B------:R-:W-:Y:S01]  /*0980*/  IMAD R0, R0, 0x4800, R25 ;  /* 0x0000480000007824 */ /* 0x000fe200078e0219 */
[----:B------:R-:W-:Y:S02]  /*0990*/  LOP3.LUT R3, R3, 0x30, R16, 0xfe, !PT ;  /* 0x0000003003037812 */ /* 0x000fe400078efe10 */
[----:B------:R-:W-:-:S02]  /*09a0*/  ISETP.LT.AND P1, PT, R17, 0x240, !P0 ;  /* 0x000002401100780c */ /* 0x000fc40004721270 */
[----:B0-----:R-:W-:Y:S02]  /*09b0*/  LOP3.LUT R2, R20, 0xc00, RZ, 0xfc, !PT ;  /* 0x00000c0014027812 */ /* 0x001fe400078efcff */
[----:B------:R-:W-:Y:S02]  /*09c0*/  ISETP.LT.AND P2, PT, R21, 0x240, !P0 ;  /* 0x000002401500780c */ /* 0x000fe40004741270 */
[----:B------:R-:W-:Y:S01]  /*09d0*/  ISETP.LT.AND P3, PT, R23, 0x240, !P0 ;  /* 0x000002401700780c */ /* 0x000fe20004761270 */
[--C-:B------:R-:W-:Y:S01]  /*09e0*/  IMAD R17, R17, 0x20, R0.reuse ;  /* 0x0000002011117824 */ /* 0x100fe200078e0200 */
[----:B------:R-:W-:Y:S01]  /*09f0*/  ISETP.LT.AND P0, PT, R3, 0x240, !P0 ;  /* 0x000002400300780c */ /* 0x000fe20004701270 */
[----:B------:R-:W-:Y:S01]  /*0a00*/  IMAD R21, R21, 0x20, R0 ;  /* 0x0000002015157824 */ /* 0x000fe200078e0200 */
[----:B------:R-:W-:Y:S01]  /*0a10*/  SHF.R.U32.HI R2, RZ, 0x2, R2 ;  /* 0x00000002ff027819 */ /* 0x000fe20000011602 */
[----:B------:R-:W-:Y:S02]  /*0a20*/  IMAD R25, R23, 0x20, R0 ;  /* 0x0000002017197824 */ /* 0x000fe400078e0200 */
[----:B-1----:R-:W-:Y:S01]  /*0a30*/  IMAD.WIDE R16, R17, 0x4, R18 ;  /* 0x0000000411107825 */ /* 0x002fe200078e0212 */
[----:B------:R-:W-:-:S03]  /*0a40*/  LOP3.LUT R2, R2, 0x3f0, RZ, 0xc0, !PT ;  /* 0x000003f002027812 */ /* 0x000fc600078ec0ff */
[--C-:B------:R-:W-:Y:S01]  /*0a50*/  IMAD.WIDE R22, R21, 0x4, R18.reuse ;  /* 0x0000000415167825 */ /* 0x100fe200078e0212 */
[----:B--2---:R0:W-:Y:S03]  /*0a60*/  @P1 STG.E.128 desc[UR6][R16.64], R4 ;  /* 0x0000000410001986 */ /* 0x0041e6000c101d06 */
[----:B------:R-:W-:Y:S01]  /*0a70*/  IMAD.WIDE R24, R25, 0x4, R18 ;  /* 0x0000000419187825 */ /* 0x000fe200078e0212 */
[----:B---3--:R0:W-:Y:S03]  /*0a80*/  @P2 STG.E.128 desc[UR6][R22.64], R8 ;  /* 0x0000000816002986 */ /* 0x0081e6000c101d06 */
[----:B------:R-:W-:Y:S01]  /*0a90*/  VIADD R27, R2, UR4 ;  /* 0x00000004021b7c36 */ /* 0x000fe20008000000 */
[----:B----4-:R0:W-:Y:S03]  /*0aa0*/  @P3 STG.E.128 desc[UR6][R24.64], R12 ;  /* 0x0000000c18003986 */ /* 0x0101e6000c101d06 */
[----:B------:R-:W-:Y:S01]  /*0ab0*/  IMAD R27, R20, 0x4, R27 ;  /* 0x00000004141b7824 */ /* 0x000fe200078e021b */
[----:B0-----:R-:W-:Y:S06]  /*0ac0*/  @!P0 EXIT ;  /* 0x000000000000894d */ /* 0x001fec0003800000 */
[----:B0-----:R-:W0:Y:S01]  /*0ad0*/  LDS.128 R24, [R27+0x3000] ;  /* 0x003000001b187984 */ /* 0x001e220000000c00 */
[----:B------:R-:W-:-:S04]  /*0ae0*/  IMAD R3, R3, 0x20, R0 ;  /* 0x0000002003037824 */ /* 0x000fc800078e0200 */
[----:B------:R-:W-:-:S05]  /*0af0*/  IMAD.WIDE R18, R3, 0x4, R18 ;  /* 0x0000000403127825 */ /* 0x000fca00078e0212 */
[----:B0-----:R-:W-:Y:S01]  /*0b00*/  STG.E.128 desc[UR6][R18.64], R24 ;  /* 0x0000001812007986 */ /* 0x001fe2000c101d06 */
[----:B------:R-:W-:Y:S05]  /*0b10*/  EXIT ;  /* 0x000000000000794d */ /* 0x000fea0003800000 */
.L_x_0:
[----:B------:R-:W-:-:S00]  /*0b20*/  BRA `(.L_x_0) ;  /* 0xfffffffc00fc7947 */ /* 0x000fc0000383ffff */
[----:B------:R-:W-:-:S00]  /*0b30*/  NOP ;  /* 0x0000000000007918 */ /* 0x000fc00000000000 */
        /* <DEDUP_REMOVED lines=12> */
.L_x_1:


//--------------------- .nv.shared.triton_poi_fused_convolution_5 --------------------------
	.section	.nv.shared.triton_poi_fused_convolution_5,"aw",@nobits
	.sectionflags	@""
	.align	16
	.zero		1024


//--------------------- .nv.constant0.triton_poi_fused_convolution_5 --------------------------
	.section	.nv.constant0.triton_poi_fused_convolution_5,"a",@progbits
	.sectionflags	@""
	.align	4
.nv.constant0.triton_poi_fused_convolution_5:
	.zero		560
